//
// Generated by NVIDIA NVVM Compiler
//
// Compiler Build ID: CL-36424714
// Cuda compilation tools, release 13.0, V13.0.88
// Based on NVVM 20.0.0
//

.version 9.0
.target sm_100
.address_size 64

	// .globl	_Z21global_mem_limit_testPii

.visible .entry _Z21global_mem_limit_testPii(
	.param .u64 .ptr .align 1 _Z21global_mem_limit_testPii_param_0,
	.param .u32 _Z21global_mem_limit_testPii_param_1
)
{


	ret;

}


// ===== COMPILED SASS (sm_100) =====

	.target	sm_100

	.elftype	@"ET_EXEC"


//--------------------- .note.nv.tkinfo           --------------------------
	.section	.note.nv.tkinfo,"",@"SHT_NOTE"
	.sectionflags	@"SHF_NOTE_NV_TKINFO"
	.tkinfo
        /*0018*/ 	.word	0x00000002
        /*0030*/ 	.string	""
        /*0030*/ 	.string	"ptxas"
        /*0030*/ 	.string	"Cuda compilation tools, release 13.0, V13.0.88"
        /*0030*/ 	.string	"Build cuda_13.0.r13.0/compiler.36424714_0"
        /*0030*/ 	.string	"-arch sm_100 -m 64 "



//--------------------- .note.nv.cuinfo           --------------------------
	.section	.note.nv.cuinfo,"",@"SHT_NOTE"
	.sectionflags	@"SHF_NOTE_NV_CUINFO"
        /*0018*/ 	.short	0x0002
        /*001a*/ 	.short	0x0064
        /*001c*/ 	.short	0x0082
	.zero		2


//--------------------- .nv.info                  --------------------------
	.section	.nv.info,"",@"SHT_CUDA_INFO"
	.align	4


	//----- nvinfo : EIATTR_REGCOUNT
	.align		4
        /*0000*/ 	.byte	0x04, 0x2f
        /*0002*/ 	.short	(.L_1 - .L_0)
	.align		4
.L_0:
        /*0004*/ 	.word	index@(_Z21global_mem_limit_testPii)
        /*0008*/ 	.word	0x00000004


	//----- nvinfo : EIATTR_FRAME_SIZE
	.align		4
.L_1:
        /*000c*/ 	.byte	0x04, 0x11
        /*000e*/ 	.short	(.L_3 - .L_2)
	.align		4
.L_2:
        /*0010*/ 	.word	index@(_Z21global_mem_limit_testPii)
        /*0014*/ 	.word	0x00000000


	//----- nvinfo : EIATTR_MIN_STACK_SIZE
	.align		4
.L_3:
        /*0018*/ 	.byte	0x04, 0x12
        /*001a*/ 	.short	(.L_5 - .L_4)
	.align		4
.L_4:
        /*001c*/ 	.word	index@(_Z21global_mem_limit_testPii)
        /*0020*/ 	.word	0x00000000
.L_5:


//--------------------- .nv.compat                --------------------------
	.section	.nv.compat,"",@"SHT_CUDA_COMPAT_INFO"
	.align	4
        /*0000*/ 	.byte	0x02, 0x09, 0x00, 0x00, 0x02, 0x02, 0x01, 0x00, 0x02, 0x05, 0x05, 0x00, 0x03, 0x07, 0x01, 0x01
        /*0010*/ 	.byte	0x02, 0x03, 0x00, 0x00, 0x02, 0x06, 0x01, 0x00, 0x04, 0x0b, 0x08, 0x00, 0x09, 0x00, 0x00, 0x00
        /*0020*/ 	.byte	0x00, 0x00, 0x00, 0x00


//--------------------- .nv.info._Z21global_mem_limit_testPii --------------------------
	.section	.nv.info._Z21global_mem_limit_testPii,"",@"SHT_CUDA_INFO"
	.sectionflags	@""
	.align	4


	//----- nvinfo : EIATTR_CUDA_API_VERSION
	.align		4
        /*0000*/ 	.byte	0x04, 0x37
        /*0002*/ 	.short	(.L_7 - .L_6)
.L_6:
        /*0004*/ 	.word	0x00000082


	//----- nvinfo : EIATTR_KPARAM_INFO
	.align		4
.L_7:
        /*0008*/ 	.byte	0x04, 0x17
        /*000a*/ 	.short	(.L_9 - .L_8)
.L_8:
        /*000c*/ 	.word	0x00000000
        /*0010*/ 	.short	0x0001
        /*0012*/ 	.short	0x0008
        /*0014*/ 	.byte	0x00, 0xf0, 0x11, 0x00


	//----- nvinfo : EIATTR_KPARAM_INFO
	.align		4
.L_9:
        /*0018*/ 	.byte	0x04, 0x17
        /*001a*/ 	.short	(.L_11 - .L_10)
.L_10:
        /*001c*/ 	.word	0x00000000
        /*0020*/ 	.short	0x0000
        /*0022*/ 	.short	0x0000
        /*0024*/ 	.byte	0x00, 0xf5, 0x21, 0x00


	//----- nvinfo : EIATTR_SPARSE_MMA_MASK
	.align		4
.L_11:
        /*0028*/ 	.byte	0x03, 0x50
        /*002a*/ 	.short	0x0000


	//----- nvinfo : EIATTR_MAXREG_COUNT
	.align		4
        /*002c*/ 	.byte	0x03, 0x1b
        /*002e*/ 	.short	0x00ff


	//----- nvinfo : EIATTR_MERCURY_ISA_VERSION
	.align		4
        /*0030*/ 	.byte	0x03, 0x5f
        /*0032*/ 	.short	0x0101


	//----- nvinfo : EIATTR_VRC_CTA_INIT_COUNT
	.align		4
        /*0034*/ 	.byte	0x02, 0x4a
	.zero		1
	.zero		1


	//----- nvinfo : EIATTR_EXIT_INSTR_OFFSETS
	.align		4
        /*0038*/ 	.byte	0x04, 0x1c
        /*003a*/ 	.short	(.L_13 - .L_12)


	//   ....[0]....
.L_12:
        /*003c*/ 	.word	0x00000010


	//----- nvinfo : EIATTR_CBANK_PARAM_SIZE
	.align		4
.L_13:
        /*0040*/ 	.byte	0x03, 0x19
        /*0042*/ 	.short	0x000c


	//----- nvinfo : EIATTR_PARAM_CBANK
	.align		4
        /*0044*/ 	.byte	0x04, 0x0a
        /*0046*/ 	.short	(.L_15 - .L_14)
	.align		4
.L_14:
        /*0048*/ 	.word	index@(.nv.constant0._Z21global_mem_limit_testPii)
        /*004c*/ 	.short	0x0380
        /*004e*/ 	.short	0x000c


	//----- nvinfo : EIATTR_SW_WAR
	.align		4
.L_15:
        /*0050*/ 	.byte	0x04, 0x36
        /*0052*/ 	.short	(.L_17 - .L_16)
.L_16:
        /*0054*/ 	.word	0x00000008
.L_17:


//--------------------- .nv.callgraph             --------------------------
	.section	.nv.callgraph,"",@"SHT_CUDA_CALLGRAPH"
	.align	4
	.sectionentsize	8
	.align		4
        /*0000*/ 	.word	0x00000000
	.align		4
        /*0004*/ 	.word	0xffffffff
	.align		4
        /*0008*/ 	.word	0x00000000
	.align		4
        /*000c*/ 	.word	0xfffffffe
	.align		4
        /*0010*/ 	.word	0x00000000
	.align		4
        /*0014*/ 	.word	0xfffffffd
	.align		4
        /*0018*/ 	.word	0x00000000
	.align		4
        /*001c*/ 	.word	0xfffffffc


//--------------------- .text._Z21global_mem_limit_testPii --------------------------
	.section	.text._Z21global_mem_limit_testPii,"ax",@progbits
	.align	128
        .global         _Z21global_mem_limit_testPii
        .type           _Z21global_mem_limit_testPii,@function
        .size           _Z21global_mem_limit_testPii,(.L_x_1 - _Z21global_mem_limit_testPii)
        .other          _Z21global_mem_limit_testPii,@"STO_CUDA_ENTRY STV_DEFAULT"
_Z21global_mem_limit_testPii:
.text._Z21global_mem_limit_testPii:
[----:B------:R-:W-:Y:S01]  /*0000*/  LDC R1, c[0x0][0x37c] ;  /* 0x0000df00ff017b82 */ /* 0x000fe20000000800 */
[----:B------:R-:W-:Y:S05]  /*0010*/  EXIT ;  /* 0x000000000000794d */ /* 0x000fea0003800000 */
.L_x_0:
[----:B------:R-:W-:-:S00]  /*0020*/  BRA `(.L_x_0) ;  /* 0xfffffffc00fc7947 */ /* 0x000fc0000383ffff */
[----:B------:R-:W-:-:S00]  /*0030*/  NOP ;  /* 0x0000000000007918 */ /* 0x000fc00000000000 */
        /* <DEDUP_REMOVED lines=12> */
.L_x_1:


//--------------------- .nv.shared.reserved.0     --------------------------
	.section	.nv.shared.reserved.0,"aw",@nobits
	.weak		__nv_reservedSMEM_offset_0_alias
	.size		__nv_reservedSMEM_offset_0_alias, 0, 64
	.other		__nv_reservedSMEM_offset_0_alias,@"STO_CUDA_RESERVED_SHARED STV_DEFAULT"
__nv_reservedSMEM_offset_0_alias:
	.zero		0
	.zero		64


//--------------------- .nv.constant0._Z21global_mem_limit_testPii --------------------------
	.section	.nv.constant0._Z21global_mem_limit_testPii,"a",@progbits
	.sectionflags	@""
	.align	4
.nv.constant0._Z21global_mem_limit_testPii:
	.zero		908


//--------------------- SYMBOLS --------------------------

	.type		.nv.reservedSmem.offset0,@object
	.size		.nv.reservedSmem.offset0,0x4
